//
// Generated by NVIDIA NVVM Compiler
//
// Compiler Build ID: CL-36424714
// Cuda compilation tools, release 13.0, V13.0.88
// Based on NVVM 20.0.0
//

.version 9.0
.target sm_100
.address_size 64

	// .globl	_Z11convert_DNAPhi

.visible .entry _Z11convert_DNAPhi(
	.param .u64 .ptr .align 1 _Z11convert_DNAPhi_param_0,
	.param .u32 _Z11convert_DNAPhi_param_1
)
{
	.reg .pred 	%p<7>;
	.reg .b16 	%rs<9>;
	.reg .b32 	%r<11>;
	.reg .b64 	%rd<5>;

	ld.param.u64 	%rd3, [_Z11convert_DNAPhi_param_0];
	ld.param.u32 	%r6, [_Z11convert_DNAPhi_param_1];
	mov.u32 	%r7, %tid.x;
	mov.u32 	%r8, %ctaid.x;
	mov.u32 	%r1, %ntid.x;
	mad.lo.s32 	%r10, %r8, %r1, %r7;
	setp.ge.s32 	%p1, %r10, %r6;
	@%p1 bra 	$L__BB0_7;
	mov.u32 	%r9, %nctaid.x;
	mul.lo.s32 	%r3, %r1, %r9;
	cvta.to.global.u64 	%rd1, %rd3;
$L__BB0_2:
	cvt.s64.s32 	%rd4, %r10;
	add.s64 	%rd2, %rd1, %rd4;
	ld.global.u8 	%rs5, [%rd2];
	mov.b16 	%rs8, 0;
	setp.eq.s16 	%p2, %rs5, 65;
	@%p2 bra 	$L__BB0_6;
	setp.eq.s16 	%p3, %rs5, 67;
	@%p3 bra 	$L__BB0_5;
	setp.eq.s16 	%p4, %rs5, 71;
	setp.eq.s16 	%p5, %rs5, 84;
	selp.b16 	%rs7, 3, 4, %p5;
	selp.b16 	%rs8, 2, %rs7, %p4;
	bra.uni 	$L__BB0_6;
$L__BB0_5:
	mov.b16 	%rs8, 1;
$L__BB0_6:
	st.global.u8 	[%rd2], %rs8;
	add.s32 	%r10, %r10, %r3;
	setp.lt.s32 	%p6, %r10, %r6;
	@%p6 bra 	$L__BB0_2;
$L__BB0_7:
	ret;

}
	// .globl	_Z29computeNumWarpsPerBatchKernelPiPKiii
.visible .entry _Z29computeNumWarpsPerBatchKernelPiPKiii(
	.param .u64 .ptr .align 1 _Z29computeNumWarpsPerBatchKernelPiPKiii_param_0,
	.param .u64 .ptr .align 1 _Z29computeNumWarpsPerBatchKernelPiPKiii_param_1,
	.param .u32 _Z29computeNumWarpsPerBatchKernelPiPKiii_param_2,
	.param .u32 _Z29computeNumWarpsPerBatchKernelPiPKiii_param_3
)
{
	.reg .pred 	%p<3>;
	.reg .b32 	%r<16>;
	.reg .b64 	%rd<8>;

	ld.param.u64 	%rd3, [_Z29computeNumWarpsPerBatchKernelPiPKiii_param_0];
	ld.param.u64 	%rd4, [_Z29computeNumWarpsPerBatchKernelPiPKiii_param_1];
	ld.param.u32 	%r7, [_Z29computeNumWarpsPerBatchKernelPiPKiii_param_2];
	ld.param.u32 	%r8, [_Z29computeNumWarpsPerBatchKernelPiPKiii_param_3];
	mov.u32 	%r9, %tid.x;
	mov.u32 	%r10, %ctaid.x;
	mov.u32 	%r1, %ntid.x;
	mad.lo.s32 	%r15, %r10, %r1, %r9;
	setp.ge.s32 	%p1, %r15, %r7;
	@%p1 bra 	$L__BB1_3;
	add.s32 	%r3, %r8, -1;
	mov.u32 	%r11, %nctaid.x;
	mul.lo.s32 	%r4, %r11, %r1;
	cvta.to.global.u64 	%rd1, %rd4;
	cvta.to.global.u64 	%rd2, %rd3;
$L__BB1_2:
	mul.wide.s32 	%rd5, %r15, 4;
	add.s64 	%rd6, %rd1, %rd5;
	ld.global.u32 	%r12, [%rd6];
	add.s32 	%r13, %r3, %r12;
	div.s32 	%r14, %r13, %r8;
	add.s64 	%rd7, %rd2, %rd5;
	st.global.u32 	[%rd7], %r14;
	add.s32 	%r15, %r15, %r4;
	setp.lt.s32 	%p2, %r15, %r7;
	@%p2 bra 	$L__BB1_2;
$L__BB1_3:
	ret;

}
	// .globl	_Z49gatherNumWarpsPerPartitionFromInclPrefixSumKernelPiPKiii
.visible .entry _Z49gatherNumWarpsPerPartitionFromInclPrefixSumKernelPiPKiii(
	.param .u64 .ptr .align 1 _Z49gatherNumWarpsPerPartitionFromInclPrefixSumKernelPiPKiii_param_0,
	.param .u64 .ptr .align 1 _Z49gatherNumWarpsPerPartitionFromInclPrefixSumKernelPiPKiii_param_1,
	.param .u32 _Z49gatherNumWarpsPerPartitionFromInclPrefixSumKernelPiPKiii_param_2,
	.param .u32 _Z49gatherNumWarpsPerPartitionFromInclPrefixSumKernelPiPKiii_param_3
)
{
	.reg .pred 	%p<3>;
	.reg .b32 	%r<14>;
	.reg .b64 	%rd<12>;

	ld.param.u64 	%rd3, [_Z49gatherNumWarpsPerPartitionFromInclPrefixSumKernelPiPKiii_param_0];
	ld.param.u64 	%rd4, [_Z49gatherNumWarpsPerPartitionFromInclPrefixSumKernelPiPKiii_param_1];
	ld.param.u32 	%r6, [_Z49gatherNumWarpsPerPartitionFromInclPrefixSumKernelPiPKiii_param_2];
	ld.param.u32 	%r7, [_Z49gatherNumWarpsPerPartitionFromInclPrefixSumKernelPiPKiii_param_3];
	mov.u32 	%r8, %tid.x;
	mov.u32 	%r9, %ctaid.x;
	mov.u32 	%r1, %ntid.x;
	mad.lo.s32 	%r13, %r9, %r1, %r8;
	setp.ge.s32 	%p1, %r13, %r7;
	@%p1 bra 	$L__BB2_3;
	mov.u32 	%r10, %nctaid.x;
	mul.lo.s32 	%r3, %r10, %r1;
	cvta.to.global.u64 	%rd1, %rd4;
	cvta.to.global.u64 	%rd2, %rd3;
	cvt.s64.s32 	%rd6, %r6;
$L__BB2_2:
	mul.lo.s32 	%r11, %r13, %r6;
	cvt.s64.s32 	%rd5, %r11;
	add.s64 	%rd7, %rd6, %rd5;
	shl.b64 	%rd8, %rd7, 2;
	add.s64 	%rd9, %rd1, %rd8;
	ld.global.u32 	%r12, [%rd9+-4];
	mul.wide.s32 	%rd10, %r13, 4;
	add.s64 	%rd11, %rd2, %rd10;
	st.global.u32 	[%rd11], %r12;
	add.s32 	%r13, %r13, %r3;
	setp.lt.s32 	%p2, %r13, %r7;
	@%p2 bra 	$L__BB2_2;
$L__BB2_3:
	ret;

}
	// .globl	_Z37computeAlignmentsPerPartitionPerBatchPiPKiS1_ii
.visible .entry _Z37computeAlignmentsPerPartitionPerBatchPiPKiS1_ii(
	.param .u64 .ptr .align 1 _Z37computeAlignmentsPerPartitionPerBatchPiPKiS1_ii_param_0,
	.param .u64 .ptr .align 1 _Z37computeAlignmentsPerPartitionPerBatchPiPKiS1_ii_param_1,
	.param .u64 .ptr .align 1 _Z37computeAlignmentsPerPartitionPerBatchPiPKiS1_ii_param_2,
	.param .u32 _Z37computeAlignmentsPerPartitionPerBatchPiPKiS1_ii_param_3,
	.param .u32 _Z37computeAlignmentsPerPartitionPerBatchPiPKiS1_ii_param_4
)
{
	.reg .pred 	%p<5>;
	.reg .b32 	%r<22>;
	.reg .b64 	%rd<12>;

	ld.param.u64 	%rd4, [_Z37computeAlignmentsPerPartitionPerBatchPiPKiS1_ii_param_0];
	ld.param.u64 	%rd5, [_Z37computeAlignmentsPerPartitionPerBatchPiPKiS1_ii_param_1];
	ld.param.u64 	%rd6, [_Z37computeAlignmentsPerPartitionPerBatchPiPKiS1_ii_param_2];
	ld.param.u32 	%r10, [_Z37computeAlignmentsPerPartitionPerBatchPiPKiS1_ii_param_3];
	ld.param.u32 	%r11, [_Z37computeAlignmentsPerPartitionPerBatchPiPKiS1_ii_param_4];
	mov.u32 	%r20, %ctaid.y;
	setp.ge.s32 	%p1, %r20, %r10;
	@%p1 bra 	$L__BB3_6;
	mov.u32 	%r12, %tid.x;
	mov.u32 	%r13, %ctaid.x;
	mov.u32 	%r14, %ntid.x;
	mad.lo.s32 	%r2, %r13, %r14, %r12;
	mov.u32 	%r15, %nctaid.x;
	mul.lo.s32 	%r3, %r15, %r14;
	mov.u32 	%r4, %nctaid.y;
	cvta.to.global.u64 	%rd1, %rd5;
	cvta.to.global.u64 	%rd2, %rd6;
	cvta.to.global.u64 	%rd3, %rd4;
$L__BB3_2:
	setp.ge.s32 	%p2, %r2, %r11;
	@%p2 bra 	$L__BB3_5;
	mul.lo.s32 	%r6, %r20, %r11;
	mov.u32 	%r21, %r2;
$L__BB3_4:
	add.s32 	%r16, %r21, %r6;
	mul.wide.s32 	%rd7, %r16, 4;
	add.s64 	%rd8, %rd1, %rd7;
	ld.global.u32 	%r17, [%rd8];
	mul.wide.s32 	%rd9, %r21, 4;
	add.s64 	%rd10, %rd2, %rd9;
	ld.global.u32 	%r18, [%rd10];
	mul.lo.s32 	%r19, %r18, %r17;
	add.s64 	%rd11, %rd3, %rd7;
	st.global.u32 	[%rd11], %r19;
	add.s32 	%r21, %r21, %r3;
	setp.lt.s32 	%p3, %r21, %r11;
	@%p3 bra 	$L__BB3_4;
$L__BB3_5:
	add.s32 	%r20, %r20, %r4;
	setp.lt.s32 	%p4, %r20, %r10;
	@%p4 bra 	$L__BB3_2;
$L__BB3_6:
	ret;

}


// ===== COMPILED SASS (sm_100) =====

	.target	sm_100

	.elftype	@"ET_EXEC"


//--------------------- .note.nv.tkinfo           --------------------------
	.section	.note.nv.tkinfo,"",@"SHT_NOTE"
	.sectionflags	@"SHF_NOTE_NV_TKINFO"
	.tkinfo
        /*0018*/ 	.word	0x00000002
        /*0030*/ 	.string	""
        /*0030*/ 	.string	"ptxas"
        /*0030*/ 	.string	"Cuda compilation tools, release 13.0, V13.0.88"
        /*0030*/ 	.string	"Build cuda_13.0.r13.0/compiler.36424714_0"
        /*0030*/ 	.string	"-arch sm_100 -m 64 "



//--------------------- .note.nv.cuinfo           --------------------------
	.section	.note.nv.cuinfo,"",@"SHT_NOTE"
	.sectionflags	@"SHF_NOTE_NV_CUINFO"
        /*0018*/ 	.short	0x0002
        /*001a*/ 	.short	0x0064
        /*001c*/ 	.short	0x0082
	.zero		2


//--------------------- .nv.info                  --------------------------
	.section	.nv.info,"",@"SHT_CUDA_INFO"
	.align	4


	//----- nvinfo : EIATTR_REGCOUNT
	.align		4
        /*0000*/ 	.byte	0x04, 0x2f
        /*0002*/ 	.short	(.L_1 - .L_0)
	.align		4
.L_0:
        /*0004*/ 	.word	index@(_Z11convert_DNAPhi)
        /*0008*/ 	.word	0x00000009


	//----- nvinfo : EIATTR_FRAME_SIZE
	.align		4
.L_1:
        /*000c*/ 	.byte	0x04, 0x11
        /*000e*/ 	.short	(.L_3 - .L_2)
	.align		4
.L_2:
        /*0010*/ 	.word	index@(_Z11convert_DNAPhi)
        /*0014*/ 	.word	0x00000000


	//----- nvinfo : EIATTR_REGCOUNT
	.align		4
.L_3:
        /*0018*/ 	.byte	0x04, 0x2f
        /*001a*/ 	.short	(.L_5 - .L_4)
	.align		4
.L_4:
        /*001c*/ 	.word	index@(_Z29computeNumWarpsPerBatchKernelPiPKiii)
        /*0020*/ 	.word	0x00000017


	//----- nvinfo : EIATTR_FRAME_SIZE
	.align		4
.L_5:
        /*0024*/ 	.byte	0x04, 0x11
        /*0026*/ 	.short	(.L_7 - .L_6)
	.align		4
.L_6:
        /*0028*/ 	.word	index@(_Z29computeNumWarpsPerBatchKernelPiPKiii)
        /*002c*/ 	.word	0x00000000


	//----- nvinfo : EIATTR_REGCOUNT
	.align		4
.L_7:
        /*0030*/ 	.byte	0x04, 0x2f
        /*0032*/ 	.short	(.L_9 - .L_8)
	.align		4
.L_8:
        /*0034*/ 	.word	index@(_Z49gatherNumWarpsPerPartitionFromInclPrefixSumKernelPiPKiii)
        /*0038*/ 	.word	0x0000000e


	//----- nvinfo : EIATTR_FRAME_SIZE
	.align		4
.L_9:
        /*003c*/ 	.byte	0x04, 0x11
        /*003e*/ 	.short	(.L_11 - .L_10)
	.align		4
.L_10:
        /*0040*/ 	.word	index@(_Z49gatherNumWarpsPerPartitionFromInclPrefixSumKernelPiPKiii)
        /*0044*/ 	.word	0x00000000


	//----- nvinfo : EIATTR_REGCOUNT
	.align		4
.L_11:
        /*0048*/ 	.byte	0x04, 0x2f
        /*004a*/ 	.short	(.L_13 - .L_12)
	.align		4
.L_12:
        /*004c*/ 	.word	index@(_Z37computeAlignmentsPerPartitionPerBatchPiPKiS1_ii)
        /*0050*/ 	.word	0x00000014


	//----- nvinfo : EIATTR_FRAME_SIZE
	.align		4
.L_13:
        /*0054*/ 	.byte	0x04, 0x11
        /*0056*/ 	.short	(.L_15 - .L_14)
	.align		4
.L_14:
        /*0058*/ 	.word	index@(_Z37computeAlignmentsPerPartitionPerBatchPiPKiS1_ii)
        /*005c*/ 	.word	0x00000000


	//----- nvinfo : EIATTR_MIN_STACK_SIZE
	.align		4
.L_15:
        /*0060*/ 	.byte	0x04, 0x12
        /*0062*/ 	.short	(.L_17 - .L_16)
	.align		4
.L_16:
        /*0064*/ 	.word	index@(_Z37computeAlignmentsPerPartitionPerBatchPiPKiS1_ii)
        /*0068*/ 	.word	0x00000000


	//----- nvinfo : EIATTR_MIN_STACK_SIZE
	.align		4
.L_17:
        /*006c*/ 	.byte	0x04, 0x12
        /*006e*/ 	.short	(.L_19 - .L_18)
	.align		4
.L_18:
        /*0070*/ 	.word	index@(_Z49gatherNumWarpsPerPartitionFromInclPrefixSumKernelPiPKiii)
        /*0074*/ 	.word	0x00000000


	//----- nvinfo : EIATTR_MIN_STACK_SIZE
	.align		4
.L_19:
        /*0078*/ 	.byte	0x04, 0x12
        /*007a*/ 	.short	(.L_21 - .L_20)
	.align		4
.L_20:
        /*007c*/ 	.word	index@(_Z29computeNumWarpsPerBatchKernelPiPKiii)
        /*0080*/ 	.word	0x00000000


	//----- nvinfo : EIATTR_MIN_STACK_SIZE
	.align		4
.L_21:
        /*0084*/ 	.byte	0x04, 0x12
        /*0086*/ 	.short	(.L_23 - .L_22)
	.align		4
.L_22:
        /*0088*/ 	.word	index@(_Z11convert_DNAPhi)
        /*008c*/ 	.word	0x00000000
.L_23:


//--------------------- .nv.compat                --------------------------
	.section	.nv.compat,"",@"SHT_CUDA_COMPAT_INFO"
	.align	4
        /*0000*/ 	.byte	0x02, 0x09, 0x00, 0x00, 0x02, 0x02, 0x01, 0x00, 0x02, 0x05, 0x05, 0x00, 0x03, 0x07, 0x01, 0x01
        /*0010*/ 	.byte	0x02, 0x03, 0x00, 0x00, 0x02, 0x06, 0x01, 0x00, 0x04, 0x0b, 0x08, 0x00, 0x09, 0x00, 0x00, 0x00
        /*0020*/ 	.byte	0x00, 0x00, 0x00, 0x00


//--------------------- .nv.info._Z37computeAlignmentsPerPartitionPerBatchPiPKiS1_ii --------------------------
	.section	.nv.info._Z37computeAlignmentsPerPartitionPerBatchPiPKiS1_ii,"",@"SHT_CUDA_INFO"
	.sectionflags	@""
	.align	4


	//----- nvinfo : EIATTR_CUDA_API_VERSION
	.align		4
        /*0000*/ 	.byte	0x04, 0x37
        /*0002*/ 	.short	(.L_25 - .L_24)
.L_24:
        /*0004*/ 	.word	0x00000082


	//----- nvinfo : EIATTR_KPARAM_INFO
	.align		4
.L_25:
        /*0008*/ 	.byte	0x04, 0x17
        /*000a*/ 	.short	(.L_27 - .L_26)
.L_26:
        /*000c*/ 	.word	0x00000000
        /*0010*/ 	.short	0x0004
        /*0012*/ 	.short	0x001c
        /*0014*/ 	.byte	0x00, 0xf0, 0x11, 0x00


	//----- nvinfo : EIATTR_KPARAM_INFO
	.align		4
.L_27:
        /*0018*/ 	.byte	0x04, 0x17
        /*001a*/ 	.short	(.L_29 - .L_28)
.L_28:
        /*001c*/ 	.word	0x00000000
        /*0020*/ 	.short	0x0003
        /*0022*/ 	.short	0x0018
        /*0024*/ 	.byte	0x00, 0xf0, 0x11, 0x00


	//----- nvinfo : EIATTR_KPARAM_INFO
	.align		4
.L_29:
        /*0028*/ 	.byte	0x04, 0x17
        /*002a*/ 	.short	(.L_31 - .L_30)
.L_30:
        /*002c*/ 	.word	0x00000000
        /*0030*/ 	.short	0x0002
        /*0032*/ 	.short	0x0010
        /*0034*/ 	.byte	0x00, 0xf5, 0x21, 0x00


	//----- nvinfo : EIATTR_KPARAM_INFO
	.align		4
.L_31:
        /*0038*/ 	.byte	0x04, 0x17
        /*003a*/ 	.short	(.L_33 - .L_32)
.L_32:
        /*003c*/ 	.word	0x00000000
        /*0040*/ 	.short	0x0001
        /*0042*/ 	.short	0x0008
        /*0044*/ 	.byte	0x00, 0xf5, 0x21, 0x00


	//----- nvinfo : EIATTR_KPARAM_INFO
	.align		4
.L_33:
        /*0048*/ 	.byte	0x04, 0x17
        /*004a*/ 	.short	(.L_35 - .L_34)
.L_34:
        /*004c*/ 	.word	0x00000000
        /*0050*/ 	.short	0x0000
        /*0052*/ 	.short	0x0000
        /*0054*/ 	.byte	0x00, 0xf5, 0x21, 0x00


	//----- nvinfo : EIATTR_SPARSE_MMA_MASK
	.align		4
.L_35:
        /*0058*/ 	.byte	0x03, 0x50
        /*005a*/ 	.short	0x0000


	//----- nvinfo : EIATTR_MAXREG_COUNT
	.align		4
        /*005c*/ 	.byte	0x03, 0x1b
        /*005e*/ 	.short	0x00ff


	//----- nvinfo : EIATTR_MERCURY_ISA_VERSION
	.align		4
        /*0060*/ 	.byte	0x03, 0x5f
        /*0062*/ 	.short	0x0101


	//----- nvinfo : EIATTR_VRC_CTA_INIT_COUNT
	.align		4
        /*0064*/ 	.byte	0x02, 0x4a
	.zero		1
	.zero		1


	//----- nvinfo : EIATTR_EXIT_INSTR_OFFSETS
	.align		4
        /*0068*/ 	.byte	0x04, 0x1c
        /*006a*/ 	.short	(.L_37 - .L_36)


	//   ....[0]....
.L_36:
        /*006c*/ 	.word	0x00000040


	//   ....[1]....
        /*0070*/ 	.word	0x00000250


	//----- nvinfo : EIATTR_CRS_STACK_SIZE
	.align		4
.L_37:
        /*0074*/ 	.byte	0x04, 0x1e
        /*0076*/ 	.short	(.L_39 - .L_38)
.L_38:
        /*0078*/ 	.word	0x00000000


	//----- nvinfo : EIATTR_CBANK_PARAM_SIZE
	.align		4
.L_39:
        /*007c*/ 	.byte	0x03, 0x19
        /*007e*/ 	.short	0x0020


	//----- nvinfo : EIATTR_PARAM_CBANK
	.align		4
        /*0080*/ 	.byte	0x04, 0x0a
        /*0082*/ 	.short	(.L_41 - .L_40)
	.align		4
.L_40:
        /*0084*/ 	.word	index@(.nv.constant0._Z37computeAlignmentsPerPartitionPerBatchPiPKiS1_ii)
        /*0088*/ 	.short	0x0380
        /*008a*/ 	.short	0x0020


	//----- nvinfo : EIATTR_SW_WAR
	.align		4
.L_41:
        /*008c*/ 	.byte	0x04, 0x36
        /*008e*/ 	.short	(.L_43 - .L_42)
.L_42:
        /*0090*/ 	.word	0x00000008
.L_43:


//--------------------- .nv.info._Z49gatherNumWarpsPerPartitionFromInclPrefixSumKernelPiPKiii --------------------------
	.section	.nv.info._Z49gatherNumWarpsPerPartitionFromInclPrefixSumKernelPiPKiii,"",@"SHT_CUDA_INFO"
	.sectionflags	@""
	.align	4


	//----- nvinfo : EIATTR_CUDA_API_VERSION
	.align		4
        /*0000*/ 	.byte	0x04, 0x37
        /*0002*/ 	.short	(.L_45 - .L_44)
.L_44:
        /*0004*/ 	.word	0x00000082


	//----- nvinfo : EIATTR_KPARAM_INFO
	.align		4
.L_45:
        /*0008*/ 	.byte	0x04, 0x17
        /*000a*/ 	.short	(.L_47 - .L_46)
.L_46:
        /*000c*/ 	.word	0x00000000
        /*0010*/ 	.short	0x0003
        /*0012*/ 	.short	0x0014
        /*0014*/ 	.byte	0x00, 0xf0, 0x11, 0x00


	//----- nvinfo : EIATTR_KPARAM_INFO
	.align		4
.L_47:
        /*0018*/ 	.byte	0x04, 0x17
        /*001a*/ 	.short	(.L_49 - .L_48)
.L_48:
        /*001c*/ 	.word	0x00000000
        /*0020*/ 	.short	0x0002
        /*0022*/ 	.short	0x0010
        /*0024*/ 	.byte	0x00, 0xf0, 0x11, 0x00


	//----- nvinfo : EIATTR_KPARAM_INFO
	.align		4
.L_49:
        /*0028*/ 	.byte	0x04, 0x17
        /*002a*/ 	.short	(.L_51 - .L_50)
.L_50:
        /*002c*/ 	.word	0x00000000
        /*0030*/ 	.short	0x0001
        /*0032*/ 	.short	0x0008
        /*0034*/ 	.byte	0x00, 0xf5, 0x21, 0x00


	//----- nvinfo : EIATTR_KPARAM_INFO
	.align		4
.L_51:
        /*0038*/ 	.byte	0x04, 0x17
        /*003a*/ 	.short	(.L_53 - .L_52)
.L_52:
        /*003c*/ 	.word	0x00000000
        /*0040*/ 	.short	0x0000
        /*0042*/ 	.short	0x0000
        /*0044*/ 	.byte	0x00, 0xf5, 0x21, 0x00


	//----- nvinfo : EIATTR_SPARSE_MMA_MASK
	.align		4
.L_53:
        /*0048*/ 	.byte	0x03, 0x50
        /*004a*/ 	.short	0x0000


	//----- nvinfo : EIATTR_MAXREG_COUNT
	.align		4
        /*004c*/ 	.byte	0x03, 0x1b
        /*004e*/ 	.short	0x00ff


	//----- nvinfo : EIATTR_MERCURY_ISA_VERSION
	.align		4
        /*0050*/ 	.byte	0x03, 0x5f
        /*0052*/ 	.short	0x0101


	//----- nvinfo : EIATTR_VRC_CTA_INIT_COUNT
	.align		4
        /*0054*/ 	.byte	0x02, 0x4a
	.zero		1
	.zero		1


	//----- nvinfo : EIATTR_EXIT_INSTR_OFFSETS
	.align		4
        /*0058*/ 	.byte	0x04, 0x1c
        /*005a*/ 	.short	(.L_55 - .L_54)


	//   ....[0]....
.L_54:
        /*005c*/ 	.word	0x00000070


	//   ....[1]....
        /*0060*/ 	.word	0x000001a0


	//----- nvinfo : EIATTR_CRS_STACK_SIZE
	.align		4
.L_55:
        /*0064*/ 	.byte	0x04, 0x1e
        /*0066*/ 	.short	(.L_57 - .L_56)
.L_56:
        /*0068*/ 	.word	0x00000000


	//----- nvinfo : EIATTR_CBANK_PARAM_SIZE
	.align		4
.L_57:
        /*006c*/ 	.byte	0x03, 0x19
        /*006e*/ 	.short	0x0018


	//----- nvinfo : EIATTR_PARAM_CBANK
	.align		4
        /*0070*/ 	.byte	0x04, 0x0a
        /*0072*/ 	.short	(.L_59 - .L_58)
	.align		4
.L_58:
        /*0074*/ 	.word	index@(.nv.constant0._Z49gatherNumWarpsPerPartitionFromInclPrefixSumKernelPiPKiii)
        /*0078*/ 	.short	0x0380
        /*007a*/ 	.short	0x0018


	//----- nvinfo : EIATTR_SW_WAR
	.align		4
.L_59:
        /*007c*/ 	.byte	0x04, 0x36
        /*007e*/ 	.short	(.L_61 - .L_60)
.L_60:
        /*0080*/ 	.word	0x00000008
.L_61:


//--------------------- .nv.info._Z29computeNumWarpsPerBatchKernelPiPKiii --------------------------
	.section	.nv.info._Z29computeNumWarpsPerBatchKernelPiPKiii,"",@"SHT_CUDA_INFO"
	.sectionflags	@""
	.align	4


	//----- nvinfo : EIATTR_CUDA_API_VERSION
	.align		4
        /*0000*/ 	.byte	0x04, 0x37
        /*0002*/ 	.short	(.L_63 - .L_62)
.L_62:
        /*0004*/ 	.word	0x00000082


	//----- nvinfo : EIATTR_KPARAM_INFO
	.align		4
.L_63:
        /*0008*/ 	.byte	0x04, 0x17
        /*000a*/ 	.short	(.L_65 - .L_64)
.L_64:
        /*000c*/ 	.word	0x00000000
        /*0010*/ 	.short	0x0003
        /*0012*/ 	.short	0x0014
        /*0014*/ 	.byte	0x00, 0xf0, 0x11, 0x00


	//----- nvinfo : EIATTR_KPARAM_INFO
	.align		4
.L_65:
        /*0018*/ 	.byte	0x04, 0x17
        /*001a*/ 	.short	(.L_67 - .L_66)
.L_66:
        /*001c*/ 	.word	0x00000000
        /*0020*/ 	.short	0x0002
        /*0022*/ 	.short	0x0010
        /*0024*/ 	.byte	0x00, 0xf0, 0x11, 0x00


	//----- nvinfo : EIATTR_KPARAM_INFO
	.align		4
.L_67:
        /*0028*/ 	.byte	0x04, 0x17
        /*002a*/ 	.short	(.L_69 - .L_68)
.L_68:
        /*002c*/ 	.word	0x00000000
        /*0030*/ 	.short	0x0001
        /*0032*/ 	.short	0x0008
        /*0034*/ 	.byte	0x00, 0xf5, 0x21, 0x00


	//----- nvinfo : EIATTR_KPARAM_INFO
	.align		4
.L_69:
        /*0038*/ 	.byte	0x04, 0x17
        /*003a*/ 	.short	(.L_71 - .L_70)
.L_70:
        /*003c*/ 	.word	0x00000000
        /*0040*/ 	.short	0x0000
        /*0042*/ 	.short	0x0000
        /*0044*/ 	.byte	0x00, 0xf5, 0x21, 0x00


	//----- nvinfo : EIATTR_SPARSE_MMA_MASK
	.align		4
.L_71:
        /*0048*/ 	.byte	0x03, 0x50
        /*004a*/ 	.short	0x0000


	//----- nvinfo : EIATTR_MAXREG_COUNT
	.align		4
        /*004c*/ 	.byte	0x03, 0x1b
        /*004e*/ 	.short	0x00ff


	//----- nvinfo : EIATTR_MERCURY_ISA_VERSION
	.align		4
        /*0050*/ 	.byte	0x03, 0x5f
        /*0052*/ 	.short	0x0101


	//----- nvinfo : EIATTR_VRC_CTA_INIT_COUNT
	.align		4
        /*0054*/ 	.byte	0x02, 0x4a
	.zero		1
	.zero		1


	//----- nvinfo : EIATTR_EXIT_INSTR_OFFSETS
	.align		4
        /*0058*/ 	.byte	0x04, 0x1c
        /*005a*/ 	.short	(.L_73 - .L_72)


	//   ....[0]....
.L_72:
        /*005c*/ 	.word	0x00000070


	//   ....[1]....
        /*0060*/ 	.word	0x00000310


	//----- nvinfo : EIATTR_CRS_STACK_SIZE
	.align		4
.L_73:
        /*0064*/ 	.byte	0x04, 0x1e
        /*0066*/ 	.short	(.L_75 - .L_74)
.L_74:
        /*0068*/ 	.word	0x00000000


	//----- nvinfo : EIATTR_CBANK_PARAM_SIZE
	.align		4
.L_75:
        /*006c*/ 	.byte	0x03, 0x19
        /*006e*/ 	.short	0x0018


	//----- nvinfo : EIATTR_PARAM_CBANK
	.align		4
        /*0070*/ 	.byte	0x04, 0x0a
        /*0072*/ 	.short	(.L_77 - .L_76)
	.align		4
.L_76:
        /*0074*/ 	.word	index@(.nv.constant0._Z29computeNumWarpsPerBatchKernelPiPKiii)
        /*0078*/ 	.short	0x0380
        /*007a*/ 	.short	0x0018


	//----- nvinfo : EIATTR_SW_WAR
	.align		4
.L_77:
        /*007c*/ 	.byte	0x04, 0x36
        /*007e*/ 	.short	(.L_79 - .L_78)
.L_78:
        /*0080*/ 	.word	0x00000008
.L_79:


//--------------------- .nv.info._Z11convert_DNAPhi --------------------------
	.section	.nv.info._Z11convert_DNAPhi,"",@"SHT_CUDA_INFO"
	.sectionflags	@""
	.align	4


	//----- nvinfo : EIATTR_CUDA_API_VERSION
	.align		4
        /*0000*/ 	.byte	0x04, 0x37
        /*0002*/ 	.short	(.L_81 - .L_80)
.L_80:
        /*0004*/ 	.word	0x00000082


	//----- nvinfo : EIATTR_KPARAM_INFO
	.align		4
.L_81:
        /*0008*/ 	.byte	0x04, 0x17
        /*000a*/ 	.short	(.L_83 - .L_82)
.L_82:
        /*000c*/ 	.word	0x00000000
        /*0010*/ 	.short	0x0001
        /*0012*/ 	.short	0x0008
        /*0014*/ 	.byte	0x00, 0xf0, 0x11, 0x00


	//----- nvinfo : EIATTR_KPARAM_INFO
	.align		4
.L_83:
        /*0018*/ 	.byte	0x04, 0x17
        /*001a*/ 	.short	(.L_85 - .L_84)
.L_84:
        /*001c*/ 	.word	0x00000000
        /*0020*/ 	.short	0x0000
        /*0022*/ 	.short	0x0000
        /*0024*/ 	.byte	0x00, 0xf5, 0x21, 0x00


	//----- nvinfo : EIATTR_SPARSE_MMA_MASK
	.align		4
.L_85:
        /*0028*/ 	.byte	0x03, 0x50
        /*002a*/ 	.short	0x0000


	//----- nvinfo : EIATTR_MAXREG_COUNT
	.align		4
        /*002c*/ 	.byte	0x03, 0x1b
        /*002e*/ 	.short	0x00ff


	//----- nvinfo : EIATTR_MERCURY_ISA_VERSION
	.align		4
        /*0030*/ 	.byte	0x03, 0x5f
        /*0032*/ 	.short	0x0101


	//----- nvinfo : EIATTR_VRC_CTA_INIT_COUNT
	.align		4
        /*0034*/ 	.byte	0x02, 0x4a
	.zero		1
	.zero		1


	//----- nvinfo : EIATTR_EXIT_INSTR_OFFSETS
	.align		4
        /*0038*/ 	.byte	0x04, 0x1c
        /*003a*/ 	.short	(.L_87 - .L_86)


	//   ....[0]....
.L_86:
        /*003c*/ 	.word	0x00000070


	//   ....[1]....
        /*0040*/ 	.word	0x00000210


	//----- nvinfo : EIATTR_CRS_STACK_SIZE
	.align		4
.L_87:
        /*0044*/ 	.byte	0x04, 0x1e
        /*0046*/ 	.short	(.L_89 - .L_88)
.L_88:
        /*0048*/ 	.word	0x00000000


	//----- nvinfo : EIATTR_CBANK_PARAM_SIZE
	.align		4
.L_89:
        /*004c*/ 	.byte	0x03, 0x19
        /*004e*/ 	.short	0x000c


	//----- nvinfo : EIATTR_PARAM_CBANK
	.align		4
        /*0050*/ 	.byte	0x04, 0x0a
        /*0052*/ 	.short	(.L_91 - .L_90)
	.align		4
.L_90:
        /*0054*/ 	.word	index@(.nv.constant0._Z11convert_DNAPhi)
        /*0058*/ 	.short	0x0380
        /*005a*/ 	.short	0x000c


	//----- nvinfo : EIATTR_SW_WAR
	.align		4
.L_91:
        /*005c*/ 	.byte	0x04, 0x36
        /*005e*/ 	.short	(.L_93 - .L_92)
.L_92:
        /*0060*/ 	.word	0x00000008
.L_93:


//--------------------- .nv.callgraph             --------------------------
	.section	.nv.callgraph,"",@"SHT_CUDA_CALLGRAPH"
	.align	4
	.sectionentsize	8
	.align		4
        /*0000*/ 	.word	0x00000000
	.align		4
        /*0004*/ 	.word	0xffffffff
	.align		4
        /*0008*/ 	.word	0x00000000
	.align		4
        /*000c*/ 	.word	0xfffffffe
	.align		4
        /*0010*/ 	.word	0x00000000
	.align		4
        /*0014*/ 	.word	0xfffffffd
	.align		4
        /*0018*/ 	.word	0x00000000
	.align		4
        /*001c*/ 	.word	0xfffffffc


//--------------------- .text._Z37computeAlignmentsPerPartitionPerBatchPiPKiS1_ii --------------------------
	.section	.text._Z37computeAlignmentsPerPartitionPerBatchPiPKiS1_ii,"ax",@progbits
	.align	128
        .global         _Z37computeAlignmentsPerPartitionPerBatchPiPKiS1_ii
        .type           _Z37computeAlignmentsPerPartitionPerBatchPiPKiS1_ii,@function
        .size           _Z37computeAlignmentsPerPartitionPerBatchPiPKiS1_ii,(.L_x_13 - _Z37computeAlignmentsPerPartitionPerBatchPiPKiS1_ii)
        .other          _Z37computeAlignmentsPerPartitionPerBatchPiPKiS1_ii,@"STO_CUDA_ENTRY STV_DEFAULT"
_Z37computeAlignmentsPerPartitionPerBatchPiPKiS1_ii:
.text._Z37computeAlignmentsPerPartitionPerBatchPiPKiS1_ii:
[----:B------:R-:W-:Y:S08]  /*0000*/  LDC R1, c[0x0][0x37c] ;  /* 0x0000df00ff017b82 */ /* 0x000ff00000000800 */
[----:B------:R-:W0:Y:S08]  /*0010*/  S2UR UR4, SR_CTAID.Y ;  /* 0x00000000000479c3 */ /* 0x000e300000002600 */
[----:B------:R-:W0:Y:S02]  /*0020*/  LDC R0, c[0x0][0x398] ;  /* 0x0000e600ff007b82 */ /* 0x000e240000000800 */
[----:B0-----:R-:W-:-:S13]  /*0030*/  ISETP.LE.AND P0, PT, R0, UR4, PT ;  /* 0x0000000400007c0c */ /* 0x001fda000bf03270 */
[----:B------:R-:W-:Y:S05]  /*0040*/  @P0 EXIT ;  /* 0x000000000000094d */ /* 0x000fea0003800000 */
[----:B------:R-:W0:Y:S01]  /*0050*/  S2R R0, SR_TID.X ;  /* 0x0000000000007919 */ /* 0x000e220000002100 */
[----:B------:R-:W0:Y:S01]  /*0060*/  S2UR UR5, SR_CTAID.X ;  /* 0x00000000000579c3 */ /* 0x000e220000002500 */
[----:B------:R-:W1:Y:S07]  /*0070*/  LDCU.64 UR8, c[0x0][0x358] ;  /* 0x00006b00ff0877ac */ /* 0x000e6e0008000a00 */
[----:B------:R-:W0:Y:S01]  /*0080*/  LDC R3, c[0x0][0x360] ;  /* 0x0000d800ff037b82 */ /* 0x000e220000000800 */
[----:B------:R-:W2:Y:S01]  /*0090*/  LDCU UR6, c[0x0][0x370] ;  /* 0x00006e00ff0677ac */ /* 0x000ea20008000800 */
[----:B------:R-:W3:Y:S01]  /*00a0*/  LDCU UR7, c[0x0][0x374] ;  /* 0x00006e80ff0777ac */ /* 0x000ee20008000800 */
[----:B0-----:R-:W-:-:S02]  /*00b0*/  IMAD R0, R3, UR5, R0 ;  /* 0x0000000503007c24 */ /* 0x001fc4000f8e0200 */
[----:B-123--:R-:W-:-:S07]  /*00c0*/  IMAD R14, R3, UR6, RZ ;  /* 0x00000006030e7c24 */ /* 0x00efce000f8e02ff */
.L_x_3:
[----:B------:R-:W0:Y:S01]  /*00d0*/  LDC R16, c[0x0][0x39c] ;  /* 0x0000e700ff107b82 */ /* 0x000e220000000800 */
[----:B------:R-:W-:Y:S01]  /*00e0*/  BSSY.RECONVERGENT B0, `(.L_x_0) ;  /* 0x0000012000007945 */ /* 0x000fe20003800200 */
[----:B0-----:R-:W-:-:S13]  /*00f0*/  ISETP.GE.AND P0, PT, R0, R16, PT ;  /* 0x000000100000720c */ /* 0x001fda0003f06270 */
[----:B---3--:R-:W-:Y:S05]  /*0100*/  @P0 BRA `(.L_x_1) ;  /* 0x00000000003c0947 */ /* 0x008fea0003800000 */
[----:B------:R-:W0:Y:S01]  /*0110*/  LDC.64 R10, c[0x0][0x390] ;  /* 0x0000e400ff0a7b82 */ /* 0x000e220000000a00 */
[----:B------:R-:W-:-:S07]  /*0120*/  MOV R15, R0 ;  /* 0x00000000000f7202 */ /* 0x000fce0000000f00 */
[----:B------:R-:W1:Y:S08]  /*0130*/  LDC.64 R12, c[0x0][0x380] ;  /* 0x0000e000ff0c7b82 */ /* 0x000e700000000a00 */
[----:B------:R-:W2:Y:S02]  /*0140*/  LDC.64 R8, c[0x0][0x388] ;  /* 0x0000e200ff087b82 */ /* 0x000ea40000000a00 */
.L_x_2:
[----:B---3--:R-:W-:Y:S02]  /*0150*/  IMAD R7, R16, UR4, R15 ;  /* 0x0000000410077c24 */ /* 0x008fe4000f8e020f */
[----:B0-----:R-:W-:-:S04]  /*0160*/  IMAD.WIDE R4, R15, 0x4, R10 ;  /* 0x000000040f047825 */ /* 0x001fc800078e020a */
[C---:B--2---:R-:W-:Y:S02]  /*0170*/  IMAD.WIDE R2, R7.reuse, 0x4, R8 ;  /* 0x0000000407027825 */ /* 0x044fe400078e0208 */
[----:B------:R-:W2:Y:S04]  /*0180*/  LDG.E R5, desc[UR8][R4.64] ;  /* 0x0000000804057981 */ /* 0x000ea8000c1e1900 */
[----:B------:R-:W2:Y:S01]  /*0190*/  LDG.E R2, desc[UR8][R2.64] ;  /* 0x0000000802027981 */ /* 0x000ea2000c1e1900 */
[----:B-1----:R-:W-:Y:S01]  /*01a0*/  IMAD.WIDE R6, R7, 0x4, R12 ;  /* 0x0000000407067825 */ /* 0x002fe200078e020c */
[----:B------:R-:W-:-:S04]  /*01b0*/  IADD3 R15, PT, PT, R14, R15, RZ ;  /* 0x0000000f0e0f7210 */ /* 0x000fc80007ffe0ff */
[----:B------:R-:W-:Y:S01]  /*01c0*/  ISETP.GE.AND P0, PT, R15, R16, PT ;  /* 0x000000100f00720c */ /* 0x000fe20003f06270 */
[----:B--2---:R-:W-:-:S05]  /*01d0*/  IMAD R17, R2, R5, RZ ;  /* 0x0000000502117224 */ /* 0x004fca00078e02ff */
[----:B------:R3:W-:Y:S07]  /*01e0*/  STG.E desc[UR8][R6.64], R17 ;  /* 0x0000001106007986 */ /* 0x0007ee000c101908 */
[----:B------:R-:W-:Y:S05]  /*01f0*/  @!P0 BRA `(.L_x_2) ;  /* 0xfffffffc00d48947 */ /* 0x000fea000383ffff */
.L_x_1:
[----:B------:R-:W-:Y:S05]  /*0200*/  BSYNC.RECONVERGENT B0 ;  /* 0x0000000000007941 */ /* 0x000fea0003800200 */
.L_x_0:
[----:B------:R-:W0:Y:S01]  /*0210*/  LDCU UR5, c[0x0][0x398] ;  /* 0x00007300ff0577ac */ /* 0x000e220008000800 */
[----:B------:R-:W-:-:S04]  /*0220*/  UIADD3 UR4, UPT, UPT, UR7, UR4, URZ ;  /* 0x0000000407047290 */ /* 0x000fc8000fffe0ff */
[----:B0-----:R-:W-:-:S09]  /*0230*/  UISETP.GE.AND UP0, UPT, UR4, UR5, UPT ;  /* 0x000000050400728c */ /* 0x001fd2000bf06270 */
[----:B------:R-:W-:Y:S05]  /*0240*/  BRA.U !UP0, `(.L_x_3) ;  /* 0xfffffffd08a07547 */ /* 0x000fea000b83ffff */
[----:B------:R-:W-:Y:S05]  /*0250*/  EXIT ;  /* 0x000000000000794d */ /* 0x000fea0003800000 */
.L_x_4:
[----:B------:R-:W-:-:S00]  /*0260*/  BRA `(.L_x_4) ;  /* 0xfffffffc00fc7947 */ /* 0x000fc0000383ffff */
[----:B------:R-:W-:-:S00]  /*0270*/  NOP ;  /* 0x0000000000007918 */ /* 0x000fc00000000000 */
        /* <DEDUP_REMOVED lines=8> */
.L_x_13:


//--------------------- .text._Z49gatherNumWarpsPerPartitionFromInclPrefixSumKernelPiPKiii --------------------------
	.section	.text._Z49gatherNumWarpsPerPartitionFromInclPrefixSumKernelPiPKiii,"ax",@progbits
	.align	128
        .global         _Z49gatherNumWarpsPerPartitionFromInclPrefixSumKernelPiPKiii
        .type           _Z49gatherNumWarpsPerPartitionFromInclPrefixSumKernelPiPKiii,@function
        .size           _Z49gatherNumWarpsPerPartitionFromInclPrefixSumKernelPiPKiii,(.L_x_14 - _Z49gatherNumWarpsPerPartitionFromInclPrefixSumKernelPiPKiii)
        .other          _Z49gatherNumWarpsPerPartitionFromInclPrefixSumKernelPiPKiii,@"STO_CUDA_ENTRY STV_DEFAULT"
_Z49gatherNumWarpsPerPartitionFromInclPrefixSumKernelPiPKiii:
.text._Z49gatherNumWarpsPerPartitionFromInclPrefixSumKernelPiPKiii:
[----:B------:R-:W-:Y:S01]  /*0000*/  LDC R1, c[0x0][0x37c] ;  /* 0x0000df00ff017b82 */ /* 0x000fe20000000800 */
[----:B------:R-:W0:Y:S07]  /*0010*/  S2R R0, SR_TID.X ;  /* 0x0000000000007919 */ /* 0x000e2e0000002100 */
[----:B------:R-:W0:Y:S01]  /*0020*/  S2UR UR4, SR_CTAID.X ;  /* 0x00000000000479c3 */ /* 0x000e220000002500 */
[----:B------:R-:W1:Y:S07]  /*0030*/  LDCU UR5, c[0x0][0x394] ;  /* 0x00007280ff0577ac */ /* 0x000e6e0008000800 */
[----:B------:R-:W0:Y:S02]  /*0040*/  LDC R9, c[0x0][0x360] ;  /* 0x0000d800ff097b82 */ /* 0x000e240000000800 */
[----:B0-----:R-:W-:-:S05]  /*0050*/  IMAD R0, R9, UR4, R0 ;  /* 0x0000000409007c24 */ /* 0x001fca000f8e0200 */
[----:B-1----:R-:W-:-:S13]  /*0060*/  ISETP.GE.AND P0, PT, R0, UR5, PT ;  /* 0x0000000500007c0c */ /* 0x002fda000bf06270 */
[----:B------:R-:W-:Y:S05]  /*0070*/  @P0 EXIT ;  /* 0x000000000000094d */ /* 0x000fea0003800000 */
[----:B------:R-:W0:Y:S01]  /*0080*/  LDC R11, c[0x0][0x390] ;  /* 0x0000e400ff0b7b82 */ /* 0x000e220000000800 */
[----:B------:R-:W1:Y:S01]  /*0090*/  LDCU UR4, c[0x0][0x370] ;  /* 0x00006e00ff0477ac */ /* 0x000e620008000800 */
[----:B------:R-:W2:Y:S06]  /*00a0*/  LDCU.64 UR6, c[0x0][0x358] ;  /* 0x00006b00ff0677ac */ /* 0x000eac0008000a00 */
[----:B------:R-:W3:Y:S01]  /*00b0*/  LDC.64 R6, c[0x0][0x380] ;  /* 0x0000e000ff067b82 */ /* 0x000ee20000000a00 */
[----:B------:R-:W4:Y:S01]  /*00c0*/  LDCU.64 UR8, c[0x0][0x388] ;  /* 0x00007100ff0877ac */ /* 0x000f220008000a00 */
[----:B-1----:R-:W-:-:S07]  /*00d0*/  IMAD R9, R9, UR4, RZ ;  /* 0x0000000409097c24 */ /* 0x002fce000f8e02ff */
.L_x_5:
[----:B01----:R-:W-:-:S05]  /*00e0*/  IMAD R2, R0, R11, RZ ;  /* 0x0000000b00027224 */ /* 0x003fca00078e02ff */
[----:B------:R-:W-:Y:S02]  /*00f0*/  SHF.R.S32.HI R3, RZ, 0x1f, R2 ;  /* 0x0000001fff037819 */ /* 0x000fe40000011402 */
[----:B------:R-:W-:-:S04]  /*0100*/  IADD3 R2, P0, PT, R2, R11, RZ ;  /* 0x0000000b02027210 */ /* 0x000fc80007f1e0ff */
[----:B------:R-:W-:Y:S02]  /*0110*/  LEA.HI.X.SX32 R3, R11, R3, 0x1, P0 ;  /* 0x000000030b037211 */ /* 0x000fe400000f0eff */
[----:B----4-:R-:W-:-:S04]  /*0120*/  LEA R4, P0, R2, UR8, 0x2 ;  /* 0x0000000802047c11 */ /* 0x010fc8000f8010ff */
[----:B------:R-:W-:-:S06]  /*0130*/  LEA.HI.X R5, R2, UR9, R3, 0x2, P0 ;  /* 0x0000000902057c11 */ /* 0x000fcc00080f1403 */
[----:B--2---:R-:W2:Y:S01]  /*0140*/  LDG.E R5, desc[UR6][R4.64+-0x4] ;  /* 0xfffffc0604057981 */ /* 0x004ea2000c1e1900 */
[----:B---3--:R-:W-:-:S04]  /*0150*/  IMAD.WIDE R2, R0, 0x4, R6 ;  /* 0x0000000400027825 */ /* 0x008fc800078e0206 */
[----:B------:R-:W-:-:S05]  /*0160*/  IMAD.IADD R0, R9, 0x1, R0 ;  /* 0x0000000109007824 */ /* 0x000fca00078e0200 */
[----:B------:R-:W-:Y:S01]  /*0170*/  ISETP.GE.AND P0, PT, R0, UR5, PT ;  /* 0x0000000500007c0c */ /* 0x000fe2000bf06270 */
[----:B--2---:R1:W-:-:S12]  /*0180*/  STG.E desc[UR6][R2.64], R5 ;  /* 0x0000000502007986 */ /* 0x0043d8000c101906 */
[----:B------:R-:W-:Y:S05]  /*0190*/  @!P0 BRA `(.L_x_5) ;  /* 0xfffffffc00d08947 */ /* 0x000fea000383ffff */
[----:B------:R-:W-:Y:S05]  /*01a0*/  EXIT ;  /* 0x000000000000794d */ /* 0x000fea0003800000 */
.L_x_6:
        /* <DEDUP_REMOVED lines=13> */
.L_x_14:


//--------------------- .text._Z29computeNumWarpsPerBatchKernelPiPKiii --------------------------
	.section	.text._Z29computeNumWarpsPerBatchKernelPiPKiii,"ax",@progbits
	.align	128
        .global         _Z29computeNumWarpsPerBatchKernelPiPKiii
        .type           _Z29computeNumWarpsPerBatchKernelPiPKiii,@function
        .size           _Z29computeNumWarpsPerBatchKernelPiPKiii,(.L_x_15 - _Z29computeNumWarpsPerBatchKernelPiPKiii)
        .other          _Z29computeNumWarpsPerBatchKernelPiPKiii,@"STO_CUDA_ENTRY STV_DEFAULT"
_Z29computeNumWarpsPerBatchKernelPiPKiii:
.text._Z29computeNumWarpsPerBatchKernelPiPKiii:
        /* <DEDUP_REMOVED lines=11> */
[----:B------:R-:W3:Y:S08]  /*00b0*/  LDC.64 R2, c[0x0][0x388] ;  /* 0x0000e200ff027b82 */ /* 0x000ef00000000a00 */
[----:B------:R-:W4:Y:S01]  /*00c0*/  LDC.64 R4, c[0x0][0x380] ;  /* 0x0000e000ff047b82 */ /* 0x000f220000000a00 */
[----:B-1----:R-:W-:Y:S01]  /*00d0*/  IMAD R12, R13, UR4, RZ ;  /* 0x000000040d0c7c24 */ /* 0x002fe2000f8e02ff */
[----:B0-----:R-:W-:-:S06]  /*00e0*/  IABS R0, R16 ;  /* 0x0000001000007213 */ /* 0x001fcc0000000000 */
[----:B------:R-:W0:Y:S01]  /*00f0*/  LDC.64 R6, c[0x0][0x390] ;  /* 0x0000e400ff067b82 */ /* 0x000e220000000a00 */
[----:B------:R-:W-:Y:S01]  /*0100*/  ISETP.NE.AND P0, PT, R16, RZ, PT ;  /* 0x000000ff1000720c */ /* 0x000fe20003f05270 */
[----:B------:R-:W1:Y:S01]  /*0110*/  I2F.RP R11, R0 ;  /* 0x00000000000b7306 */ /* 0x000e620000209400 */
[----:B------:R-:W-:-:S07]  /*0120*/  LOP3.LUT R16, RZ, R16, RZ, 0x33, !PT ;  /* 0x00000010ff107212 */ /* 0x000fce00078e33ff */
[----:B-1----:R-:W1:Y:S02]  /*0130*/  MUFU.RCP R11, R11 ;  /* 0x0000000b000b7308 */ /* 0x002e640000001000 */
[----:B-1----:R-:W-:-:S06]  /*0140*/  VIADD R8, R11, 0xffffffe ;  /* 0x0ffffffe0b087836 */ /* 0x002fcc0000000000 */
[----:B------:R1:W5:Y:S02]  /*0150*/  F2I.FTZ.U32.TRUNC.NTZ R9, R8 ;  /* 0x0000000800097305 */ /* 0x000364000021f000 */
[----:B-1----:R-:W-:Y:S02]  /*0160*/  HFMA2 R8, -RZ, RZ, 0, 0 ;  /* 0x00000000ff087431 */ /* 0x002fe400000001ff */
[----:B-----5:R-:W-:-:S04]  /*0170*/  IMAD.MOV R15, RZ, RZ, -R9 ;  /* 0x000000ffff0f7224 */ /* 0x020fc800078e0a09 */
[----:B------:R-:W-:-:S04]  /*0180*/  IMAD R15, R15, R0, RZ ;  /* 0x000000000f0f7224 */ /* 0x000fc800078e02ff */
[----:B------:R-:W-:-:S04]  /*0190*/  IMAD.HI.U32 R8, R9, R15, R8 ;  /* 0x0000000f09087227 */ /* 0x000fc800078e0008 */
[----:B0-234-:R-:W-:-:S07]  /*01a0*/  IMAD.MOV.U32 R9, RZ, RZ, R10 ;  /* 0x000000ffff097224 */ /* 0x01dfce00078e000a */
.L_x_7:
[----:B0-----:R-:W-:-:S06]  /*01b0*/  IMAD.WIDE R10, R9, 0x4, R2 ;  /* 0x00000004090a7825 */ /* 0x001fcc00078e0202 */
[----:B------:R-:W2:Y:S01]  /*01c0*/  LDG.E R10, desc[UR6][R10.64] ;  /* 0x000000060a0a7981 */ /* 0x000ea2000c1e1900 */
[----:B------:R-:W-:Y:S02]  /*01d0*/  IABS R20, R7 ;  /* 0x0000000700147213 */ /* 0x000fe40000000000 */
[----:B--2---:R-:W-:Y:S01]  /*01e0*/  IADD3 R14, PT, PT, R10, -0x1, R7 ;  /* 0xffffffff0a0e7810 */ /* 0x004fe20007ffe007 */
[----:B------:R-:W-:Y:S01]  /*01f0*/  IMAD.WIDE R10, R9, 0x4, R4 ;  /* 0x00000004090a7825 */ /* 0x000fe200078e0204 */
[----:B------:R-:W-:Y:S02]  /*0200*/  IADD3 R9, PT, PT, R12, R9, RZ ;  /* 0x000000090c097210 */ /* 0x000fe40007ffe0ff */
[----:B------:R-:W-:Y:S02]  /*0210*/  IABS R15, R14 ;  /* 0x0000000e000f7213 */ /* 0x000fe40000000000 */
[----:B------:R-:W-:-:S03]  /*0220*/  LOP3.LUT R14, R14, R7, RZ, 0x3c, !PT ;  /* 0x000000070e0e7212 */ /* 0x000fc600078e3cff */
[----:B------:R-:W-:Y:S01]  /*0230*/  IMAD.HI.U32 R13, R8, R15, RZ ;  /* 0x0000000f080d7227 */ /* 0x000fe200078e00ff */
[----:B------:R-:W-:-:S03]  /*0240*/  ISETP.GE.AND P3, PT, R14, RZ, PT ;  /* 0x000000ff0e00720c */ /* 0x000fc60003f66270 */
[----:B------:R-:W-:-:S04]  /*0250*/  IMAD.MOV R18, RZ, RZ, -R13 ;  /* 0x000000ffff127224 */ /* 0x000fc800078e0a0d */
[----:B------:R-:W-:-:S05]  /*0260*/  IMAD R15, R20, R18, R15 ;  /* 0x00000012140f7224 */ /* 0x000fca00078e020f */
[----:B------:R-:W-:-:S13]  /*0270*/  ISETP.GT.U32.AND P2, PT, R0, R15, PT ;  /* 0x0000000f0000720c */ /* 0x000fda0003f44070 */
[----:B------:R-:W-:Y:S01]  /*0280*/  @!P2 IADD3 R15, PT, PT, R15, -R20, RZ ;  /* 0x800000140f0fa210 */ /* 0x000fe20007ffe0ff */
[----:B------:R-:W-:-:S03]  /*0290*/  @!P2 VIADD R13, R13, 0x1 ;  /* 0x000000010d0da836 */ /* 0x000fc60000000000 */
[----:B------:R-:W-:-:S13]  /*02a0*/  ISETP.GE.U32.AND P1, PT, R15, R0, PT ;  /* 0x000000000f00720c */ /* 0x000fda0003f26070 */
[----:B------:R-:W-:Y:S02]  /*02b0*/  @P1 IADD3 R13, PT, PT, R13, 0x1, RZ ;  /* 0x000000010d0d1810 */ /* 0x000fe40007ffe0ff */
[----:B------:R-:W-:-:S03]  /*02c0*/  ISETP.GE.AND P1, PT, R9, R6, PT ;  /* 0x000000060900720c */ /* 0x000fc60003f26270 */
[----:B------:R-:W-:-:S05]  /*02d0*/  @!P3 IMAD.MOV R13, RZ, RZ, -R13 ;  /* 0x000000ffff0db224 */ /* 0x000fca00078e0a0d */
[----:B------:R-:W-:-:S05]  /*02e0*/  SEL R13, R16, R13, !P0 ;  /* 0x0000000d100d7207 */ /* 0x000fca0004000000 */
[----:B------:R0:W-:Y:S01]  /*02f0*/  STG.E desc[UR6][R10.64], R13 ;  /* 0x0000000d0a007986 */ /* 0x0001e2000c101906 */
[----:B------:R-:W-:Y:S05]  /*0300*/  @!P1 BRA `(.L_x_7) ;  /* 0xfffffffc00a89947 */ /* 0x000fea000383ffff */
[----:B------:R-:W-:Y:S05]  /*0310*/  EXIT ;  /* 0x000000000000794d */ /* 0x000fea0003800000 */
.L_x_8:
        /* <DEDUP_REMOVED lines=14> */
.L_x_15:


//--------------------- .text._Z11convert_DNAPhi  --------------------------
	.section	.text._Z11convert_DNAPhi,"ax",@progbits
	.align	128
        .global         _Z11convert_DNAPhi
        .type           _Z11convert_DNAPhi,@function
        .size           _Z11convert_DNAPhi,(.L_x_16 - _Z11convert_DNAPhi)
        .other          _Z11convert_DNAPhi,@"STO_CUDA_ENTRY STV_DEFAULT"
_Z11convert_DNAPhi:
.text._Z11convert_DNAPhi:
        /* <DEDUP_REMOVED lines=8> */
[----:B------:R-:W0:Y:S01]  /*0080*/  LDCU UR4, c[0x0][0x370] ;  /* 0x00006e00ff0477ac */ /* 0x000e220008000800 */
[----:B------:R-:W1:Y:S01]  /*0090*/  LDCU.64 UR6, c[0x0][0x358] ;  /* 0x00006b00ff0677ac */ /* 0x000e620008000a00 */
[----:B------:R-:W2:Y:S01]  /*00a0*/  LDCU UR5, c[0x0][0x388] ;  /* 0x00007100ff0577ac */ /* 0x000ea20008000800 */
[----:B------:R-:W3:Y:S01]  /*00b0*/  LDCU.64 UR8, c[0x0][0x380] ;  /* 0x00007000ff0877ac */ /* 0x000ee20008000a00 */
[----:B0-----:R-:W-:-:S07]  /*00c0*/  IMAD R5, R5, UR4, RZ ;  /* 0x0000000405057c24 */ /* 0x001fce000f8e02ff */
.L_x_11:
[----:B---3--:R-:W-:-:S04]  /*00d0*/  IADD3 R2, P0, PT, R0, UR8, RZ ;  /* 0x0000000800027c10 */ /* 0x008fc8000ff1e0ff */
[----:B------:R-:W-:-:S05]  /*00e0*/  LEA.HI.X.SX32 R3, R0, UR9, 0x1, P0 ;  /* 0x0000000900037c11 */ /* 0x000fca00080f0eff */
[----:B-1----:R-:W3:Y:S01]  /*00f0*/  LDG.E.U8 R6, desc[UR6][R2.64] ;  /* 0x0000000602067981 */ /* 0x002ee2000c1e1100 */
[----:B------:R-:W-:Y:S01]  /*0100*/  BSSY.RECONVERGENT B0, `(.L_x_9) ;  /* 0x000000c000007945 */ /* 0x000fe20003800200 */
[----:B------:R-:W-:Y:S02]  /*0110*/  PRMT R4, RZ, 0x7610, R4 ;  /* 0x00007610ff047816 */ /* 0x000fe40000000004 */
[----:B---3--:R-:W-:-:S13]  /*0120*/  ISETP.NE.AND P0, PT, R6, 0x41, PT ;  /* 0x000000410600780c */ /* 0x008fda0003f05270 */
[----:B------:R-:W-:Y:S05]  /*0130*/  @!P0 BRA `(.L_x_10) ;  /* 0x0000000000208947 */ /* 0x000fea0003800000 */
[----:B------:R-:W-:-:S13]  /*0140*/  ISETP.NE.AND P0, PT, R6, 0x43, PT ;  /* 0x000000430600780c */ /* 0x000fda0003f05270 */
[----:B------:R-:W-:Y:S01]  /*0150*/  @P0 IMAD.MOV.U32 R4, RZ, RZ, 0x3 ;  /* 0x00000003ff040424 */ /* 0x000fe200078e00ff */
[C---:B------:R-:W-:Y:S02]  /*0160*/  @P0 ISETP.NE.AND P2, PT, R6.reuse, 0x54, PT ;  /* 0x000000540600080c */ /* 0x040fe40003f45270 */
[----:B------:R-:W-:Y:S01]  /*0170*/  @P0 ISETP.NE.AND P1, PT, R6, 0x47, PT ;  /* 0x000000470600080c */ /* 0x000fe20003f25270 */
[----:B------:R-:W-:Y:S01]  /*0180*/  IMAD.MOV.U32 R6, RZ, RZ, 0x1 ;  /* 0x00000001ff067424 */ /* 0x000fe200078e00ff */
[----:B------:R-:W-:-:S04]  /*0190*/  @P0 SEL R4, R4, 0x4, !P2 ;  /* 0x0000000404040807 */ /* 0x000fc80005000000 */
[----:B------:R-:W-:-:S04]  /*01a0*/  @P0 SEL R4, R4, 0x2, P1 ;  /* 0x0000000204040807 */ /* 0x000fc80000800000 */
[----:B------:R-:W-:-:S07]  /*01b0*/  @!P0 PRMT R4, R6, 0x7610, R4 ;  /* 0x0000761006048816 */ /* 0x000fce0000000004 */
.L_x_10:
[----:B--2---:R-:W-:Y:S05]  /*01c0*/  BSYNC.RECONVERGENT B0 ;  /* 0x0000000000007941 */ /* 0x004fea0003800200 */
.L_x_9:
[----:B------:R0:W-:Y:S01]  /*01d0*/  STG.E.U8 desc[UR6][R2.64], R4 ;  /* 0x0000000402007986 */ /* 0x0001e2000c101106 */
[----:B------:R-:W-:-:S05]  /*01e0*/  IMAD.IADD R0, R5, 0x1, R0 ;  /* 0x0000000105007824 */ /* 0x000fca00078e0200 */
[----:B------:R-:W-:-:S13]  /*01f0*/  ISETP.GE.AND P0, PT, R0, UR5, PT ;  /* 0x0000000500007c0c */ /* 0x000fda000bf06270 */
[----:B0-----:R-:W-:Y:S05]  /*0200*/  @!P0 BRA `(.L_x_11) ;  /* 0xfffffffc00b08947 */ /* 0x001fea000383ffff */
[----:B------:R-:W-:Y:S05]  /*0210*/  EXIT ;  /* 0x000000000000794d */ /* 0x000fea0003800000 */
.L_x_12:
        /* <DEDUP_REMOVED lines=14> */
.L_x_16:


//--------------------- .nv.shared.reserved.0     --------------------------
	.section	.nv.shared.reserved.0,"aw",@nobits
	.weak		__nv_reservedSMEM_offset_0_alias
	.size		__nv_reservedSMEM_offset_0_alias, 0, 64
	.other		__nv_reservedSMEM_offset_0_alias,@"STO_CUDA_RESERVED_SHARED STV_DEFAULT"
__nv_reservedSMEM_offset_0_alias:
	.zero		0
	.zero		64


//--------------------- .nv.constant0._Z37computeAlignmentsPerPartitionPerBatchPiPKiS1_ii --------------------------
	.section	.nv.constant0._Z37computeAlignmentsPerPartitionPerBatchPiPKiS1_ii,"a",@progbits
	.sectionflags	@""
	.align	4
.nv.constant0._Z37computeAlignmentsPerPartitionPerBatchPiPKiS1_ii:
	.zero		928


//--------------------- .nv.constant0._Z49gatherNumWarpsPerPartitionFromInclPrefixSumKernelPiPKiii --------------------------
	.section	.nv.constant0._Z49gatherNumWarpsPerPartitionFromInclPrefixSumKernelPiPKiii,"a",@progbits
	.sectionflags	@""
	.align	4
.nv.constant0._Z49gatherNumWarpsPerPartitionFromInclPrefixSumKernelPiPKiii:
	.zero		920


//--------------------- .nv.constant0._Z29computeNumWarpsPerBatchKernelPiPKiii --------------------------
	.section	.nv.constant0._Z29computeNumWarpsPerBatchKernelPiPKiii,"a",@progbits
	.sectionflags	@""
	.align	4
.nv.constant0._Z29computeNumWarpsPerBatchKernelPiPKiii:
	.zero		920


//--------------------- .nv.constant0._Z11convert_DNAPhi --------------------------
	.section	.nv.constant0._Z11convert_DNAPhi,"a",@progbits
	.sectionflags	@""
	.align	4
.nv.constant0._Z11convert_DNAPhi:
	.zero		908


//--------------------- SYMBOLS --------------------------

	.type		.nv.reservedSmem.offset0,@object
	.size		.nv.reservedSmem.offset0,0x4
